//
// Generated by NVIDIA NVVM Compiler
//
// Compiler Build ID: CL-36424714
// Cuda compilation tools, release 13.0, V13.0.88
// Based on NVVM 20.0.0
//

.version 9.0
.target sm_100
.address_size 64

	// .globl	__qforte_empty_kernel

.visible .entry __qforte_empty_kernel()
{


	ret;

}


// ===== COMPILED SASS (sm_100) =====

	.target	sm_100

	.elftype	@"ET_EXEC"


//--------------------- .note.nv.tkinfo           --------------------------
	.section	.note.nv.tkinfo,"",@"SHT_NOTE"
	.sectionflags	@"SHF_NOTE_NV_TKINFO"
	.tkinfo
        /*0018*/ 	.word	0x00000002
        /*0030*/ 	.string	""
        /*0030*/ 	.string	"ptxas"
        /*0030*/ 	.string	"Cuda compilation tools, release 13.0, V13.0.88"
        /*0030*/ 	.string	"Build cuda_13.0.r13.0/compiler.36424714_0"
        /*0030*/ 	.string	"-arch sm_100 -m 64 "



//--------------------- .note.nv.cuinfo           --------------------------
	.section	.note.nv.cuinfo,"",@"SHT_NOTE"
	.sectionflags	@"SHF_NOTE_NV_CUINFO"
        /*0018*/ 	.short	0x0002
        /*001a*/ 	.short	0x0064
        /*001c*/ 	.short	0x0082
	.zero		2


//--------------------- .nv.info                  --------------------------
	.section	.nv.info,"",@"SHT_CUDA_INFO"
	.align	4


	//----- nvinfo : EIATTR_REGCOUNT
	.align		4
        /*0000*/ 	.byte	0x04, 0x2f
        /*0002*/ 	.short	(.L_1 - .L_0)
	.align		4
.L_0:
        /*0004*/ 	.word	index@(__qforte_empty_kernel)
        /*0008*/ 	.word	0x00000004


	//----- nvinfo : EIATTR_FRAME_SIZE
	.align		4
.L_1:
        /*000c*/ 	.byte	0x04, 0x11
        /*000e*/ 	.short	(.L_3 - .L_2)
	.align		4
.L_2:
        /*0010*/ 	.word	index@(__qforte_empty_kernel)
        /*0014*/ 	.word	0x00000000


	//----- nvinfo : EIATTR_MIN_STACK_SIZE
	.align		4
.L_3:
        /*0018*/ 	.byte	0x04, 0x12
        /*001a*/ 	.short	(.L_5 - .L_4)
	.align		4
.L_4:
        /*001c*/ 	.word	index@(__qforte_empty_kernel)
        /*0020*/ 	.word	0x00000000
.L_5:


//--------------------- .nv.compat                --------------------------
	.section	.nv.compat,"",@"SHT_CUDA_COMPAT_INFO"
	.align	4
        /*0000*/ 	.byte	0x02, 0x09, 0x00, 0x00, 0x02, 0x02, 0x01, 0x00, 0x02, 0x05, 0x05, 0x00, 0x03, 0x07, 0x01, 0x01
        /*0010*/ 	.byte	0x02, 0x03, 0x00, 0x00, 0x02, 0x06, 0x01, 0x00, 0x04, 0x0b, 0x08, 0x00, 0x09, 0x00, 0x00, 0x00
        /*0020*/ 	.byte	0x00, 0x00, 0x00, 0x00


//--------------------- .nv.info.__qforte_empty_kernel --------------------------
	.section	.nv.info.__qforte_empty_kernel,"",@"SHT_CUDA_INFO"
	.sectionflags	@""
	.align	4


	//----- nvinfo : EIATTR_CUDA_API_VERSION
	.align		4
        /*0000*/ 	.byte	0x04, 0x37
        /*0002*/ 	.short	(.L_7 - .L_6)
.L_6:
        /*0004*/ 	.word	0x00000082


	//----- nvinfo : EIATTR_SPARSE_MMA_MASK
	.align		4
.L_7:
        /*0008*/ 	.byte	0x03, 0x50
        /*000a*/ 	.short	0x0000


	//----- nvinfo : EIATTR_MAXREG_COUNT
	.align		4
        /*000c*/ 	.byte	0x03, 0x1b
        /*000e*/ 	.short	0x00ff


	//----- nvinfo : EIATTR_MERCURY_ISA_VERSION
	.align		4
        /*0010*/ 	.byte	0x03, 0x5f
        /*0012*/ 	.short	0x0101


	//----- nvinfo : EIATTR_VRC_CTA_INIT_COUNT
	.align		4
        /*0014*/ 	.byte	0x02, 0x4a
	.zero		1
	.zero		1


	//----- nvinfo : EIATTR_EXIT_INSTR_OFFSETS
	.align		4
        /*0018*/ 	.byte	0x04, 0x1c
        /*001a*/ 	.short	(.L_9 - .L_8)


	//   ....[0]....
.L_8:
        /*001c*/ 	.word	0x00000010


	//----- nvinfo : EIATTR_SW_WAR
	.align		4
.L_9:
        /*0020*/ 	.byte	0x04, 0x36
        /*0022*/ 	.short	(.L_11 - .L_10)
.L_10:
        /*0024*/ 	.word	0x00000008
.L_11:


//--------------------- .nv.callgraph             --------------------------
	.section	.nv.callgraph,"",@"SHT_CUDA_CALLGRAPH"
	.align	4
	.sectionentsize	8
	.align		4
        /*0000*/ 	.word	0x00000000
	.align		4
        /*0004*/ 	.word	0xffffffff
	.align		4
        /*0008*/ 	.word	0x00000000
	.align		4
        /*000c*/ 	.word	0xfffffffe
	.align		4
        /*0010*/ 	.word	0x00000000
	.align		4
        /*0014*/ 	.word	0xfffffffd
	.align		4
        /*0018*/ 	.word	0x00000000
	.align		4
        /*001c*/ 	.word	0xfffffffc


//--------------------- .text.__qforte_empty_kernel --------------------------
	.section	.text.__qforte_empty_kernel,"ax",@progbits
	.align	128
        .global         __qforte_empty_kernel
        .type           __qforte_empty_kernel,@function
        .size           __qforte_empty_kernel,(.L_x_1 - __qforte_empty_kernel)
        .other          __qforte_empty_kernel,@"STO_CUDA_ENTRY STV_DEFAULT"
__qforte_empty_kernel:
.text.__qforte_empty_kernel:
[----:B------:R-:W-:Y:S01]  /*0000*/  LDC R1, c[0x0][0x37c] ;  /* 0x0000df00ff017b82 */ /* 0x000fe20000000800 */
[----:B------:R-:W-:Y:S05]  /*0010*/  EXIT ;  /* 0x000000000000794d */ /* 0x000fea0003800000 */
.L_x_0:
[----:B------:R-:W-:-:S00]  /*0020*/  BRA `(.L_x_0) ;  /* 0xfffffffc00fc7947 */ /* 0x000fc0000383ffff */
[----:B------:R-:W-:-:S00]  /*0030*/  NOP ;  /* 0x0000000000007918 */ /* 0x000fc00000000000 */
        /* <DEDUP_REMOVED lines=12> */
.L_x_1:


//--------------------- .nv.shared.reserved.0     --------------------------
	.section	.nv.shared.reserved.0,"aw",@nobits
	.weak		__nv_reservedSMEM_offset_0_alias
	.size		__nv_reservedSMEM_offset_0_alias, 0, 64
	.other		__nv_reservedSMEM_offset_0_alias,@"STO_CUDA_RESERVED_SHARED STV_DEFAULT"
__nv_reservedSMEM_offset_0_alias:
	.zero		0
	.zero		64


//--------------------- .nv.constant0.__qforte_empty_kernel --------------------------
	.section	.nv.constant0.__qforte_empty_kernel,"a",@progbits
	.sectionflags	@""
	.align	4
.nv.constant0.__qforte_empty_kernel:
	.zero		896


//--------------------- SYMBOLS --------------------------

	.type		.nv.reservedSmem.offset0,@object
	.size		.nv.reservedSmem.offset0,0x4
